	.headerflags	@"EF_CUDA_TEXMODE_UNIFIED EF_CUDA_64BIT_ADDRESS EF_CUDA_SM86 EF_CUDA_VIRTUAL_SM(EF_CUDA_SM86)"
	.elftype	@"ET_EXEC"


//--------------------- .nv.info                  --------------------------
	.section	.nv.info,"",@"SHT_CUDA_INFO"
	.align	4


	//----- nvinfo : EIATTR_REGCOUNT
	.align		4
        /*0000*/ 	.byte	0x04, 0x2f
        /*0002*/ 	.short	(.L_4 - .L_3)
	.align		4
.L_3:
        /*0004*/ 	.word	index@(triton_poi_fused_embedding_0)
        /*0008*/ 	.word	0x00000018


	//----- nvinfo : EIATTR_FRAME_SIZE
	.align		4
.L_4:
        /*000c*/ 	.byte	0x04, 0x11
        /*000e*/ 	.short	(.L_6 - .L_5)
	.align		4
.L_5:
        /*0010*/ 	.word	index@(triton_poi_fused_embedding_0)
        /*0014*/ 	.word	0x00000000


	//----- nvinfo : EIATTR_MIN_STACK_SIZE
	.align		4
.L_6:
        /*0018*/ 	.byte	0x04, 0x12
        /*001a*/ 	.short	(.L_8 - .L_7)
	.align		4
.L_7:
        /*001c*/ 	.word	index@(triton_poi_fused_embedding_0)
        /*0020*/ 	.word	0x00000000
.L_8:


//--------------------- .nv.info.triton_poi_fused_embedding_0 --------------------------
	.section	.nv.info.triton_poi_fused_embedding_0,"",@"SHT_CUDA_INFO"
	.sectionflags	@""
	.align	4


	//----- nvinfo : EIATTR_CUDA_API_VERSION
	.align		4
        /*0000*/ 	.byte	0x04, 0x37
        /*0002*/ 	.short	(.L_10 - .L_9)
.L_9:
        /*0004*/ 	.word	0x00000080


	//----- nvinfo : EIATTR_SW2861232_WAR
	.align		4
.L_10:
        /*0008*/ 	.byte	0x01, 0x35
	.zero		2


	//----- nvinfo : EIATTR_PARAM_CBANK
	.align		4
        /*000c*/ 	.byte	0x04, 0x0a
        /*000e*/ 	.short	(.L_12 - .L_11)
	.align		4
.L_11:
        /*0010*/ 	.word	index@(.nv.constant0.triton_poi_fused_embedding_0)
        /*0014*/ 	.short	0x0160
        /*0016*/ 	.short	0x0028


	//----- nvinfo : EIATTR_CBANK_PARAM_SIZE
	.align		4
.L_12:
        /*0018*/ 	.byte	0x03, 0x19
        /*001a*/ 	.short	0x0028


	//----- nvinfo : EIATTR_KPARAM_INFO
	.align		4
        /*001c*/ 	.byte	0x04, 0x17
        /*001e*/ 	.short	(.L_14 - .L_13)
.L_13:
        /*0020*/ 	.word	0x00000000
        /*0024*/ 	.short	0x0004
        /*0026*/ 	.short	0x0020
        /*0028*/ 	.byte	0x00, 0xf4, 0x21, 0x00


	//----- nvinfo : EIATTR_KPARAM_INFO
	.align		4
.L_14:
        /*002c*/ 	.byte	0x04, 0x17
        /*002e*/ 	.short	(.L_16 - .L_15)
.L_15:
        /*0030*/ 	.word	0x00000000
        /*0034*/ 	.short	0x0003
        /*0036*/ 	.short	0x0018
        /*0038*/ 	.byte	0x00, 0xf0, 0x11, 0x00


	//----- nvinfo : EIATTR_KPARAM_INFO
	.align		4
.L_16:
        /*003c*/ 	.byte	0x04, 0x17
        /*003e*/ 	.short	(.L_18 - .L_17)
.L_17:
        /*0040*/ 	.word	0x00000000
        /*0044*/ 	.short	0x0002
        /*0046*/ 	.short	0x0010
        /*0048*/ 	.byte	0x00, 0xf4, 0x21, 0x00


	//----- nvinfo : EIATTR_KPARAM_INFO
	.align		4
.L_18:
        /*004c*/ 	.byte	0x04, 0x17
        /*004e*/ 	.short	(.L_20 - .L_19)
.L_19:
        /*0050*/ 	.word	0x00000000
        /*0054*/ 	.short	0x0001
        /*0056*/ 	.short	0x0008
        /*0058*/ 	.byte	0x00, 0xf4, 0x21, 0x00


	//----- nvinfo : EIATTR_KPARAM_INFO
	.align		4
.L_20:
        /*005c*/ 	.byte	0x04, 0x17
        /*005e*/ 	.short	(.L_22 - .L_21)
.L_21:
        /*0060*/ 	.word	0x00000000
        /*0064*/ 	.short	0x0000
        /*0066*/ 	.short	0x0000
        /*0068*/ 	.byte	0x00, 0xf4, 0x21, 0x00


	//----- nvinfo : EIATTR_MAXREG_COUNT
	.align		4
.L_22:
        /*006c*/ 	.byte	0x03, 0x1b
        /*006e*/ 	.short	0x00ff


	//----- nvinfo : EIATTR_EXTERNS
	.align		4
        /*0070*/ 	.byte	0x04, 0x0f
        /*0072*/ 	.short	(.L_24 - .L_23)


	//   ....[0]....
	.align		4
.L_23:
        /*0074*/ 	.word	index@(__assertfail)


	//----- nvinfo : EIATTR_SYSCALL_OFFSETS
	.align		4
.L_24:
        /*0078*/ 	.byte	0x04, 0x46
        /*007a*/ 	.short	(.L_26 - .L_25)


	//   ....[0]....
.L_25:
        /*007c*/ 	.word	0x000002d0


	//----- nvinfo : EIATTR_EXIT_INSTR_OFFSETS
	.align		4
.L_26:
        /*0080*/ 	.byte	0x04, 0x1c
        /*0082*/ 	.short	(.L_28 - .L_27)


	//   ....[0]....
.L_27:
        /*0084*/ 	.word	0x000003e0


	//   ....[1]....
        /*0088*/ 	.word	0x00000400


	//----- nvinfo : EIATTR_REQNTID
	.align		4
.L_28:
        /*008c*/ 	.byte	0x04, 0x10
        /*008e*/ 	.short	(.L_30 - .L_29)
.L_29:
        /*0090*/ 	.word	0x00000080
        /*0094*/ 	.word	0x00000001
        /*0098*/ 	.word	0x00000001


	//----- nvinfo : EIATTR_CRS_STACK_SIZE
	.align		4
.L_30:
        /*009c*/ 	.byte	0x04, 0x1e
        /*009e*/ 	.short	(.L_32 - .L_31)
.L_31:
        /*00a0*/ 	.word	0x00000000
.L_32:


//--------------------- .nv.callgraph             --------------------------
	.section	.nv.callgraph,"",@"SHT_CUDA_CALLGRAPH"
	.align	4
	.sectionentsize	8
	.align		4
        /*0000*/ 	.word	0x00000000
	.align		4
        /*0004*/ 	.word	0xffffffff
	.align		4
        /*0008*/ 	.word	index@(triton_poi_fused_embedding_0)
	.align		4
        /*000c*/ 	.word	index@(__assertfail)
	.align		4
        /*0010*/ 	.word	0x00000000
	.align		4
        /*0014*/ 	.word	0xfffffffe
	.align		4
        /*0018*/ 	.word	0x00000000
	.align		4
        /*001c*/ 	.word	0xfffffffd
	.align		4
        /*0020*/ 	.word	0x00000000
	.align		4
        /*0024*/ 	.word	0xfffffffc


//--------------------- .nv.rel.action            --------------------------
	.section	.nv.rel.action,"",@"SHT_CUDA_RELOCINFO"
	.align	8
	.sectionentsize	8
        /*0000*/ 	.byte	0x73, 0x00, 0x00, 0x00, 0x00, 0x00, 0x00, 0x00, 0x00, 0x00, 0x00, 0x11, 0x25, 0x00, 0x05, 0x36


//--------------------- .nv.constant4             --------------------------
	.section	.nv.constant4,"a",@progbits
	.align	8
	.align		8
.nv.constant4:
        /*0000*/ 	.dword	__assertfail
	.align		8
        /*0008*/ 	.dword	assertFunc_0
	.align		8
        /*0010*/ 	.dword	assertFile_0
	.align		8
        /*0018*/ 	.dword	assertMessage_0


//--------------------- .nv.constant0.triton_poi_fused_embedding_0 --------------------------
	.section	.nv.constant0.triton_poi_fused_embedding_0,"a",@progbits
	.sectionflags	@""
	.align	4
.nv.constant0.triton_poi_fused_embedding_0:
	.zero		392


//--------------------- .text.triton_poi_fused_embedding_0 --------------------------
	.section	.text.triton_poi_fused_embedding_0,"ax",@progbits
	.sectionflags	@"SHF_BARRIERS=1"
	.sectioninfo	@"SHI_REGISTERS=24"
	.align	128
        .global         triton_poi_fused_embedding_0
        .type           triton_poi_fused_embedding_0,@function
        .size           triton_poi_fused_embedding_0,(.L_x_6 - triton_poi_fused_embedding_0)
        .other          triton_poi_fused_embedding_0,@"STO_CUDA_ENTRY STV_DEFAULT"
triton_poi_fused_embedding_0:
.text.triton_poi_fused_embedding_0:
[----:B------:R-:W-:Y:S02]  /*0000*/  IMAD.MOV.U32 R1, RZ, RZ, c[0x0][0x28] ;  /* 0x00000a00ff017624 */ /* 0x000fe400078e00ff */
[----:B------:R-:W0:Y:S01]  /*0010*/  S2R R16, SR_TID.X ;  /* 0x0000000000107919 */ /* 0x000e220000002100 */
[----:B------:R-:W-:Y:S03]  /*0020*/  BSSY B0, `(.L_x_0) ;  /* 0x000000f000007945 */ /* 0x000fe60003800000 */
[----:B------:R-:W1:Y:S01]  /*0030*/  S2R R3, SR_CTAID.X ;  /* 0x0000000000037919 */ /* 0x000e620000002500 */
[----:B0-----:R-:W-:-:S05]  /*0040*/  LOP3.LUT R16, R16, 0x7f, RZ, 0xc0, !PT ;  /* 0x0000007f10107812 */ /* 0x001fca00078ec0ff */
[----:B-1----:R-:W-:Y:S02]  /*0050*/  IMAD R16, R3, 0x80, R16 ;  /* 0x0000008003107824 */ /* 0x002fe400078e0210 */
[----:B------:R-:W-:Y:S02]  /*0060*/  CS2R R2, SRZ ;  /* 0x0000000000027805 */ /* 0x000fe4000001ff00 */
[C---:B------:R-:W-:Y:S01]  /*0070*/  IMAD.HI R0, R16.reuse, 0x2aaaaaab, RZ ;  /* 0x2aaaaaab10007827 */ /* 0x040fe200078e02ff */
[----:B------:R-:W-:-:S04]  /*0080*/  ISETP.GE.AND P1, PT, R16, 0x4b00, PT ;  /* 0x00004b001000780c */ /* 0x000fc80003f26270 */
[----:B------:R-:W-:-:S04]  /*0090*/  SHF.R.U32.HI R5, RZ, 0x1f, R0 ;  /* 0x0000001fff057819 */ /* 0x000fc80000011600 */
[----:B------:R-:W-:-:S05]  /*00a0*/  LEA.HI.SX32 R17, R0, R5, 0x1a ;  /* 0x0000000500117211 */ /* 0x000fca00078fd2ff */
[----:B------:R-:W-:Y:S05]  /*00b0*/  @P1 BRA `(.L_x_1) ;  /* 0x0000005000001947 */ /* 0x000fea0003800000 */
[----:B------:R-:W-:Y:S01]  /*00c0*/  IMAD.MOV.U32 R2, RZ, RZ, 0x8 ;  /* 0x00000008ff027424 */ /* 0x000fe200078e00ff */
[----:B------:R-:W-:Y:S02]  /*00d0*/  UMOV UR4, 0x0 ;  /* 0x0000000000047882 */ /* 0x000fe40000000000 */
[----:B------:R-:W-:Y:S01]  /*00e0*/  UMOV UR5, 0x14f00000 ;  /* 0x14f0000000057882 */ /* 0x000fe20000000000 */
[----:B------:R-:W-:-:S06]  /*00f0*/  IMAD.WIDE R2, R17, R2, c[0x0][0x160] ;  /* 0x0000580011027625 */ /* 0x000fcc00078e0202 */
[----:B------:R-:W5:Y:S02]  /*0100*/  LDG.E.EL.64 R2, desc[UR4][R2.64] ;  /* 0x0000000402027981 */ /* 0x000f64200c2e1b00 */
.L_x_1:
[----:B------:R-:W-:Y:S05]  /*0110*/  BSYNC B0 ;  /* 0x0000000000007941 */ /* 0x000fea0003800000 */
.L_x_0:
[----:B-----5:R-:W-:Y:S02]  /*0120*/  IADD3 R5, P2, R2, 0x7d80, RZ ;  /* 0x00007d8002057810 */ /* 0x020fe40007f5e0ff */
[----:B------:R-:W-:-:S03]  /*0130*/  ISETP.GE.AND P0, PT, R3, RZ, PT ;  /* 0x000000ff0300720c */ /* 0x000fc60003f06270 */
[----:B------:R-:W-:Y:S01]  /*0140*/  IMAD.X R7, RZ, RZ, R3, P2 ;  /* 0x000000ffff077224 */ /* 0x000fe200010e0603 */
[----:B------:R-:W-:-:S04]  /*0150*/  SEL R19, R5, R2, !P0 ;  /* 0x0000000205137207 */ /* 0x000fc80004000000 */
[----:B------:R-:W-:Y:S02]  /*0160*/  SEL R18, R7, R3, !P0 ;  /* 0x0000000307127207 */ /* 0x000fe40004000000 */
[----:B------:R-:W-:-:S04]  /*0170*/  ISETP.GE.U32.AND P0, PT, R19, 0x7d80, PT ;  /* 0x00007d801300780c */ /* 0x000fc80003f06070 */
[----:B------:R-:W-:-:S04]  /*0180*/  ISETP.GE.U32.AND.EX P0, PT, R18, RZ, PT, P0 ;  /* 0x000000ff1200720c */ /* 0x000fc80003f06100 */
[----:B------:R-:W-:-:S13]  /*0190*/  ISETP.GT.OR P0, PT, R16, 0x4aff, !P0 ;  /* 0x00004aff1000780c */ /* 0x000fda0004704670 */
[----:B------:R-:W-:Y:S05]  /*01a0*/  @P0 BRA `(.L_x_2) ;  /* 0x0000013000000947 */ /* 0x000fea0003800000 */
[----:B------:R-:W-:Y:S01]  /*01b0*/  MOV R2, 0x0 ;  /* 0x0000000000027802 */ /* 0x000fe20000000f00 */
[----:B------:R-:W-:Y:S01]  /*01c0*/  IMAD.MOV.U32 R5, RZ, RZ, c[0x4][0x1c] ;  /* 0x01000700ff057624 */ /* 0x000fe200078e00ff */
[----:B------:R-:W-:Y:S01]  /*01d0*/  MOV R4, c[0x4][0x18] ;  /* 0x0100060000047a02 */ /* 0x000fe20000000f00 */
[----:B------:R-:W-:Y:S01]  /*01e0*/  IMAD.MOV.U32 R6, RZ, RZ, c[0x4][0x10] ;  /* 0x01000400ff067624 */ /* 0x000fe200078e00ff */
[----:B------:R-:W-:Y:S01]  /*01f0*/  MOV R8, 0x1f ;  /* 0x0000001f00087802 */ /* 0x000fe20000000f00 */
[----:B------:R-:W-:Y:S01]  /*0200*/  IMAD.MOV.U32 R7, RZ, RZ, c[0x4][0x14] ;  /* 0x01000500ff077624 */ /* 0x000fe200078e00ff */
[----:B------:R-:W0:Y:S01]  /*0210*/  LDC.64 R2, c[0x4][R2] ;  /* 0x0100000002027b82 */ /* 0x000e220000000a00 */
[----:B------:R-:W-:Y:S01]  /*0220*/  IMAD.MOV.U32 R10, RZ, RZ, c[0x4][0x8] ;  /* 0x01000200ff0a7624 */ /* 0x000fe200078e00ff */
[----:B------:R-:W-:Y:S01]  /*0230*/  MOV R13, RZ ;  /* 0x000000ff000d7202 */ /* 0x000fe20000000f00 */
[----:B------:R-:W-:Y:S02]  /*0240*/  IMAD.MOV.U32 R11, RZ, RZ, c[0x4][0xc] ;  /* 0x01000300ff0b7624 */ /* 0x000fe400078e00ff */
[----:B------:R-:W-:-:S03]  /*0250*/  IMAD.MOV.U32 R12, RZ, RZ, 0x1 ;  /* 0x00000001ff0c7424 */ /* 0x000fc600078e00ff */
[----:B------:R-:W-:Y:S01]  /*0260*/  LEPC R14 ;  /* 0x00000000000e734e */ /* 0x000fe20000000000 */
[----:B------:R-:W-:-:S02]  /*0270*/  MOV R9, 0x2e0 ;  /* 0x000002e000097802 */ /* 0x000fc40000000f00 */
[----:B------:R-:W-:Y:S02]  /*0280*/  MOV R20, 0x260 ;  /* 0x0000026000147802 */ /* 0x000fe40000000f00 */
[----:B------:R-:W-:Y:S02]  /*0290*/  MOV R21, 0x0 ;  /* 0x0000000000157802 */ /* 0x000fe40000000f00 */
[----:B------:R-:W-:Y:S02]  /*02a0*/  MOV R0, 0x0 ;  /* 0x0000000000007802 */ /* 0x000fe40000000f00 */
[----:B------:R-:W-:-:S04]  /*02b0*/  IADD3 R20, P0, P2, -R20, R9, R14 ;  /* 0x0000000914147210 */ /* 0x000fc80007a1e10e */
[----:B------:R-:W-:-:S04]  /*02c0*/  IADD3.X R21, ~R0, R21, R15, P0, P2 ;  /* 0x0000001500157210 */ /* 0x000fc800007e450f */
[----:B0-----:R-:W-:Y:S05]  /*02d0*/  CALL.ABS.NOINC R2 ;  /* 0x0000000002007343 */ /* 0x001fea0003c00000 */
.L_x_2:
[----:B------:R-:W-:Y:S01]  /*02e0*/  WARPSYNC 0xffffffff ;  /* 0xffffffff00007948 */ /* 0x000fe20003800000 */
[----:B------:R-:W-:Y:S02]  /*02f0*/  IMAD R17, R17, -0x180, R16 ;  /* 0xfffffe8011117824 */ /* 0x000fe400078e0210 */
[----:B------:R-:W-:Y:S01]  /*0300*/  IMAD.MOV.U32 R2, RZ, RZ, 0x600 ;  /* 0x00000600ff027424 */ /* 0x000fe200078e00ff */
[----:B------:R-:W-:Y:S01]  /*0310*/  BAR.SYNC.DEFER_BLOCKING 0x0 ;  /* 0x0000000000007b1d */ /* 0x000fe20000010000 */
[----:B------:R-:W-:Y:S02]  /*0320*/  IMAD R5, R18, 0x600, RZ ;  /* 0x0000060012057824 */ /* 0x000fe400078e02ff */
[----:B------:R-:W-:-:S03]  /*0330*/  IMAD.WIDE.U32 R2, R19, R2, c[0x0][0x168] ;  /* 0x00005a0013027625 */ /* 0x000fc600078e0002 */
[----:B------:R-:W-:Y:S01]  /*0340*/  ULDC.64 UR4, c[0x0][0x118] ;  /* 0x0000460000047ab9 */ /* 0x000fe20000000a00 */
[----:B------:R-:W-:Y:S01]  /*0350*/  IMAD.IADD R3, R3, 0x1, R5 ;  /* 0x0000000103037824 */ /* 0x000fe200078e0205 */
[----:B------:R-:W-:Y:S01]  /*0360*/  MOV R5, 0x4 ;  /* 0x0000000400057802 */ /* 0x000fe20000000f00 */
[----:B------:R-:W-:Y:S02]  /*0370*/  BSSY B0, `(.L_x_3) ;  /* 0x0000006000007945 */ /* 0x000fe40003800000 */
[----:B------:R-:W-:-:S04]  /*0380*/  IMAD.WIDE R2, R17, 0x4, R2 ;  /* 0x0000000411027825 */ /* 0x000fc800078e0202 */
[----:B------:R-:W-:-:S04]  /*0390*/  IMAD.WIDE R16, R16, R5, c[0x0][0x170] ;  /* 0x00005c0010107625 */ /* 0x000fc800078e0205 */
[----:B------:R-:W-:Y:S01]  /*03a0*/  IMAD.MOV.U32 R5, RZ, RZ, RZ ;  /* 0x000000ffff057224 */ /* 0x000fe200078e00ff */
[----:B------:R-:W-:Y:S05]  /*03b0*/  @P1 BRA `(.L_x_4) ;  /* 0x0000001000001947 */ /* 0x000fea0003800000 */
[----:B------:R0:W5:Y:S02]  /*03c0*/  LDG.E R5, [R2.64] ;  /* 0x0000000402057981 */ /* 0x000164000c1e1900 */
.L_x_4:
[----:B------:R-:W-:Y:S05]  /*03d0*/  BSYNC B0 ;  /* 0x0000000000007941 */ /* 0x000fea0003800000 */
.L_x_3:
[----:B------:R-:W-:Y:S05]  /*03e0*/  @P1 EXIT ;  /* 0x000000000000194d */ /* 0x000fea0003800000 */
[----:B-----5:R-:W-:Y:S01]  /*03f0*/  STG.E [R16.64], R5 ;  /* 0x0000000510007986 */ /* 0x020fe2000c101904 */
[----:B------:R-:W-:Y:S05]  /*0400*/  EXIT ;  /* 0x000000000000794d */ /* 0x000fea0003800000 */
.L_x_5:
[----:B------:R-:W-:-:S00]  /*0410*/  BRA `(.L_x_5) ;  /* 0xfffffff000007947 */ /* 0x000fc0000383ffff */
[----:B------:R-:W-:-:S00]  /*0420*/  NOP ;  /* 0x0000000000007918 */ /* 0x000fc00000000000 */
        /* <DEDUP_REMOVED lines=13> */
.L_x_6:


//--------------------- .nv.global.init           --------------------------
	.section	.nv.global.init,"aw",@progbits
.nv.global.init:
	.type		assertFunc_0,@object
	.size		assertFunc_0,(assertMessage_0 - assertFunc_0)
assertFunc_0:
        /*0000*/ 	.byte	0x75, 0x6e, 0x6b, 0x6e, 0x6f, 0x77, 0x6e, 0x00
	.type		assertMessage_0,@object
	.size		assertMessage_0,(assertFile_0 - assertMessage_0)
assertMessage_0:
        /*0008*/ 	.byte	0x69, 0x6e, 0x64, 0x65, 0x78, 0x20, 0x6f, 0x75, 0x74, 0x20, 0x6f, 0x66, 0x20, 0x62, 0x6f, 0x75
        /*0018*/ 	.byte	0x6e, 0x64, 0x73, 0x3a, 0x20, 0x30, 0x20, 0x3c, 0x3d, 0x20, 0x74, 0x6d, 0x70, 0x34, 0x20, 0x3c
        /*0028*/ 	.byte	0x20, 0x33, 0x32, 0x31, 0x32, 0x38, 0x00
	.type		assertFile_0,@object
	.size		assertFile_0,(.L_1 - assertFile_0)
assertFile_0:
        /*002f*/ 	.byte	0x2f, 0x6d, 0x6e, 0x74, 0x2f, 0x64, 0x69, 0x73, 0x6b, 0x31, 0x2f, 0x6b, 0x68, 0x69, 0x65, 0x6d
        /*003f*/ 	.byte	0x74, 0x74, 0x2f, 0x75, 0x6e, 0x69, 0x76, 0x65, 0x72, 0x73, 0x61, 0x6c, 0x2d, 0x6f, 0x66, 0x66
        /*004f*/ 	.byte	0x6c, 0x69, 0x6e, 0x65, 0x2d, 0x62, 0x62, 0x6f, 0x2f, 0x74, 0x6f, 0x72, 0x63, 0x68, 0x69, 0x6e
        /*005f*/ 	.byte	0x64, 0x75, 0x63, 0x74, 0x6f, 0x72, 0x5f, 0x75, 0x62, 0x75, 0x6e, 0x74, 0x75, 0x2f, 0x6a, 0x37
        /*006f*/ 	.byte	0x2f, 0x63, 0x6a, 0x37, 0x6d, 0x64, 0x78, 0x79, 0x32, 0x76, 0x77, 0x64, 0x6a, 0x6d, 0x72, 0x78
        /*007f*/ 	.byte	0x6b, 0x77, 0x76, 0x75, 0x77, 0x66, 0x6b, 0x63, 0x7a, 0x63, 0x35, 0x6d, 0x79, 0x65, 0x69, 0x66
        /*008f*/ 	.byte	0x66, 0x74, 0x61, 0x62, 0x77, 0x66, 0x37, 0x77, 0x34, 0x32, 0x7a, 0x76, 0x75, 0x79, 0x6c, 0x37
        /*009f*/ 	.byte	0x34, 0x65, 0x6f, 0x77, 0x66, 0x2e, 0x70, 0x79, 0x00
.L_1:


//--------------------- SYMBOLS --------------------------

	.type		__assertfail,@function
